//
// Generated by NVIDIA NVVM Compiler
//
// Compiler Build ID: CL-36424714
// Cuda compilation tools, release 13.0, V13.0.88
// Based on NVVM 20.0.0
//

.version 9.0
.target sm_100
.address_size 64

	// .globl	_Z9reduce_v1ILi256EEvPKiPim
// _ZZ9reduce_v1ILi256EEvPKiPimE4smem has been demoted

.visible .entry _Z9reduce_v1ILi256EEvPKiPim(
	.param .u64 .ptr .align 1 _Z9reduce_v1ILi256EEvPKiPim_param_0,
	.param .u64 .ptr .align 1 _Z9reduce_v1ILi256EEvPKiPim_param_1,
	.param .u64 _Z9reduce_v1ILi256EEvPKiPim_param_2
)
{
	.reg .pred 	%p<4>;
	.reg .b32 	%r<14>;
	.reg .b32 	%f<3>;
	.reg .b64 	%rd<9>;
	// demoted variable
	.shared .align 4 .b8 _ZZ9reduce_v1ILi256EEvPKiPimE4smem[1024];
	ld.param.u64 	%rd2, [_Z9reduce_v1ILi256EEvPKiPim_param_0];
	ld.param.u64 	%rd1, [_Z9reduce_v1ILi256EEvPKiPim_param_1];
	cvta.to.global.u64 	%rd3, %rd2;
	mov.u32 	%r1, %tid.x;
	mov.u32 	%r2, %ctaid.x;
	shl.b32 	%r5, %r2, 8;
	add.s32 	%r6, %r5, %r1;
	mul.wide.s32 	%rd4, %r6, 4;
	add.s64 	%rd5, %rd3, %rd4;
	ld.global.u32 	%r7, [%rd5];
	cvt.rn.f32.s32 	%f1, %r7;
	shl.b32 	%r8, %r1, 2;
	mov.u32 	%r9, _ZZ9reduce_v1ILi256EEvPKiPimE4smem;
	add.s32 	%r10, %r9, %r8;
	st.shared.f32 	[%r10], %f1;
	bar.sync 	0;
	setp.lt.u32 	%p1, %r2, 2;
	@%p1 bra 	$L__BB0_3;
	mov.b32 	%r13, 1;
$L__BB0_2:
	bar.sync 	0;
	shl.b32 	%r13, %r13, 1;
	setp.lt.u32 	%p2, %r13, %r2;
	@%p2 bra 	$L__BB0_2;
$L__BB0_3:
	setp.ne.s32 	%p3, %r1, 0;
	@%p3 bra 	$L__BB0_5;
	ld.shared.f32 	%f2, [_ZZ9reduce_v1ILi256EEvPKiPimE4smem];
	cvt.rzi.s32.f32 	%r12, %f2;
	cvta.to.global.u64 	%rd6, %rd1;
	mul.wide.u32 	%rd7, %r2, 4;
	add.s64 	%rd8, %rd6, %rd7;
	st.global.u32 	[%rd8], %r12;
$L__BB0_5:
	ret;

}


// ===== COMPILED SASS (sm_100) =====

	.target	sm_100

	.elftype	@"ET_EXEC"


//--------------------- .note.nv.tkinfo           --------------------------
	.section	.note.nv.tkinfo,"",@"SHT_NOTE"
	.sectionflags	@"SHF_NOTE_NV_TKINFO"
	.tkinfo
        /*0018*/ 	.word	0x00000002
        /*0030*/ 	.string	""
        /*0030*/ 	.string	"ptxas"
        /*0030*/ 	.string	"Cuda compilation tools, release 13.0, V13.0.88"
        /*0030*/ 	.string	"Build cuda_13.0.r13.0/compiler.36424714_0"
        /*0030*/ 	.string	"-arch sm_100 -m 64 "



//--------------------- .note.nv.cuinfo           --------------------------
	.section	.note.nv.cuinfo,"",@"SHT_NOTE"
	.sectionflags	@"SHF_NOTE_NV_CUINFO"
        /*0018*/ 	.short	0x0002
        /*001a*/ 	.short	0x0064
        /*001c*/ 	.short	0x0082
	.zero		2


//--------------------- .nv.info                  --------------------------
	.section	.nv.info,"",@"SHT_CUDA_INFO"
	.align	4


	//----- nvinfo : EIATTR_REGCOUNT
	.align		4
        /*0000*/ 	.byte	0x04, 0x2f
        /*0002*/ 	.short	(.L_1 - .L_0)
	.align		4
.L_0:
        /*0004*/ 	.word	index@(_Z9reduce_v1ILi256EEvPKiPim)
        /*0008*/ 	.word	0x0000000a


	//----- nvinfo : EIATTR_FRAME_SIZE
	.align		4
.L_1:
        /*000c*/ 	.byte	0x04, 0x11
        /*000e*/ 	.short	(.L_3 - .L_2)
	.align		4
.L_2:
        /*0010*/ 	.word	index@(_Z9reduce_v1ILi256EEvPKiPim)
        /*0014*/ 	.word	0x00000000


	//----- nvinfo : EIATTR_MIN_STACK_SIZE
	.align		4
.L_3:
        /*0018*/ 	.byte	0x04, 0x12
        /*001a*/ 	.short	(.L_5 - .L_4)
	.align		4
.L_4:
        /*001c*/ 	.word	index@(_Z9reduce_v1ILi256EEvPKiPim)
        /*0020*/ 	.word	0x00000000
.L_5:


//--------------------- .nv.compat                --------------------------
	.section	.nv.compat,"",@"SHT_CUDA_COMPAT_INFO"
	.align	4
        /*0000*/ 	.byte	0x02, 0x09, 0x00, 0x00, 0x02, 0x02, 0x01, 0x00, 0x02, 0x05, 0x05, 0x00, 0x03, 0x07, 0x01, 0x01
        /*0010*/ 	.byte	0x02, 0x03, 0x00, 0x00, 0x02, 0x06, 0x01, 0x00, 0x04, 0x0b, 0x08, 0x00, 0x09, 0x00, 0x00, 0x00
        /*0020*/ 	.byte	0x00, 0x00, 0x00, 0x00


//--------------------- .nv.info._Z9reduce_v1ILi256EEvPKiPim --------------------------
	.section	.nv.info._Z9reduce_v1ILi256EEvPKiPim,"",@"SHT_CUDA_INFO"
	.sectionflags	@""
	.align	4


	//----- nvinfo : EIATTR_CUDA_API_VERSION
	.align		4
        /*0000*/ 	.byte	0x04, 0x37
        /*0002*/ 	.short	(.L_7 - .L_6)
.L_6:
        /*0004*/ 	.word	0x00000082


	//----- nvinfo : EIATTR_KPARAM_INFO
	.align		4
.L_7:
        /*0008*/ 	.byte	0x04, 0x17
        /*000a*/ 	.short	(.L_9 - .L_8)
.L_8:
        /*000c*/ 	.word	0x00000000
        /*0010*/ 	.short	0x0002
        /*0012*/ 	.short	0x0010
        /*0014*/ 	.byte	0x00, 0xf0, 0x21, 0x00


	//----- nvinfo : EIATTR_KPARAM_INFO
	.align		4
.L_9:
        /*0018*/ 	.byte	0x04, 0x17
        /*001a*/ 	.short	(.L_11 - .L_10)
.L_10:
        /*001c*/ 	.word	0x00000000
        /*0020*/ 	.short	0x0001
        /*0022*/ 	.short	0x0008
        /*0024*/ 	.byte	0x00, 0xf5, 0x21, 0x00


	//----- nvinfo : EIATTR_KPARAM_INFO
	.align		4
.L_11:
        /*0028*/ 	.byte	0x04, 0x17
        /*002a*/ 	.short	(.L_13 - .L_12)
.L_12:
        /*002c*/ 	.word	0x00000000
        /*0030*/ 	.short	0x0000
        /*0032*/ 	.short	0x0000
        /*0034*/ 	.byte	0x00, 0xf5, 0x21, 0x00


	//----- nvinfo : EIATTR_SPARSE_MMA_MASK
	.align		4
.L_13:
        /*0038*/ 	.byte	0x03, 0x50
        /*003a*/ 	.short	0x0000


	//----- nvinfo : EIATTR_MAXREG_COUNT
	.align		4
        /*003c*/ 	.byte	0x03, 0x1b
        /*003e*/ 	.short	0x00ff


	//----- nvinfo : EIATTR_NUM_BARRIERS
	.align		4
        /*0040*/ 	.byte	0x02, 0x4c
        /*0042*/ 	.byte	0x01
	.zero		1


	//----- nvinfo : EIATTR_MERCURY_ISA_VERSION
	.align		4
        /*0044*/ 	.byte	0x03, 0x5f
        /*0046*/ 	.short	0x0101


	//----- nvinfo : EIATTR_VRC_CTA_INIT_COUNT
	.align		4
        /*0048*/ 	.byte	0x02, 0x4a
	.zero		1
	.zero		1


	//----- nvinfo : EIATTR_EXIT_INSTR_OFFSETS
	.align		4
        /*004c*/ 	.byte	0x04, 0x1c
        /*004e*/ 	.short	(.L_15 - .L_14)


	//   ....[0]....
.L_14:
        /*0050*/ 	.word	0x00000170


	//   ....[1]....
        /*0054*/ 	.word	0x000001d0


	//----- nvinfo : EIATTR_CBANK_PARAM_SIZE
	.align		4
.L_15:
        /*0058*/ 	.byte	0x03, 0x19
        /*005a*/ 	.short	0x0018


	//----- nvinfo : EIATTR_PARAM_CBANK
	.align		4
        /*005c*/ 	.byte	0x04, 0x0a
        /*005e*/ 	.short	(.L_17 - .L_16)
	.align		4
.L_16:
        /*0060*/ 	.word	index@(.nv.constant0._Z9reduce_v1ILi256EEvPKiPim)
        /*0064*/ 	.short	0x0380
        /*0066*/ 	.short	0x0018


	//----- nvinfo : EIATTR_SW_WAR
	.align		4
.L_17:
        /*0068*/ 	.byte	0x04, 0x36
        /*006a*/ 	.short	(.L_19 - .L_18)
.L_18:
        /*006c*/ 	.word	0x00000008
.L_19:


//--------------------- .nv.callgraph             --------------------------
	.section	.nv.callgraph,"",@"SHT_CUDA_CALLGRAPH"
	.align	4
	.sectionentsize	8
	.align		4
        /*0000*/ 	.word	0x00000000
	.align		4
        /*0004*/ 	.word	0xffffffff
	.align		4
        /*0008*/ 	.word	0x00000000
	.align		4
        /*000c*/ 	.word	0xfffffffe
	.align		4
        /*0010*/ 	.word	0x00000000
	.align		4
        /*0014*/ 	.word	0xfffffffd
	.align		4
        /*0018*/ 	.word	0x00000000
	.align		4
        /*001c*/ 	.word	0xfffffffc


//--------------------- .text._Z9reduce_v1ILi256EEvPKiPim --------------------------
	.section	.text._Z9reduce_v1ILi256EEvPKiPim,"ax",@progbits
	.align	128
        .global         _Z9reduce_v1ILi256EEvPKiPim
        .type           _Z9reduce_v1ILi256EEvPKiPim,@function
        .size           _Z9reduce_v1ILi256EEvPKiPim,(.L_x_3 - _Z9reduce_v1ILi256EEvPKiPim)
        .other          _Z9reduce_v1ILi256EEvPKiPim,@"STO_CUDA_ENTRY STV_DEFAULT"
_Z9reduce_v1ILi256EEvPKiPim:
.text._Z9reduce_v1ILi256EEvPKiPim:
[----:B------:R-:W-:Y:S01]  /*0000*/  LDC R1, c[0x0][0x37c] ;  /* 0x0000df00ff017b82 */ /* 0x000fe20000000800 */
[----:B------:R-:W0:Y:S07]  /*0010*/  S2R R7, SR_CTAID.X ;  /* 0x0000000000077919 */ /* 0x000e2e0000002500 */
[----:B------:R-:W1:Y:S01]  /*0020*/  LDC.64 R2, c[0x0][0x380] ;  /* 0x0000e000ff027b82 */ /* 0x000e620000000a00 */
[----:B------:R-:W2:Y:S01]  /*0030*/  LDCU.64 UR6, c[0x0][0x358] ;  /* 0x00006b00ff0677ac */ /* 0x000ea20008000a00 */
[----:B------:R-:W0:Y:S02]  /*0040*/  S2R R0, SR_TID.X ;  /* 0x0000000000007919 */ /* 0x000e240000002100 */
[----:B0-----:R-:W-:-:S04]  /*0050*/  IMAD R5, R7, 0x100, R0 ;  /* 0x0000010007057824 */ /* 0x001fc800078e0200 */
[----:B-1----:R-:W-:-:S06]  /*0060*/  IMAD.WIDE R2, R5, 0x4, R2 ;  /* 0x0000000405027825 */ /* 0x002fcc00078e0202 */
[----:B--2---:R-:W2:Y:S01]  /*0070*/  LDG.E R2, desc[UR6][R2.64] ;  /* 0x0000000602027981 */ /* 0x004ea2000c1e1900 */
[----:B------:R-:W0:Y:S01]  /*0080*/  S2UR UR5, SR_CgaCtaId ;  /* 0x00000000000579c3 */ /* 0x000e220000008800 */
[----:B------:R-:W-:Y:S01]  /*0090*/  UMOV UR4, 0x400 ;  /* 0x0000040000047882 */ /* 0x000fe20000000000 */
[----:B------:R-:W-:Y:S02]  /*00a0*/  ISETP.GE.U32.AND P1, PT, R7, 0x2, PT ;  /* 0x000000020700780c */ /* 0x000fe40003f26070 */
[----:B------:R-:W-:Y:S01]  /*00b0*/  ISETP.NE.AND P0, PT, R0, RZ, PT ;  /* 0x000000ff0000720c */ /* 0x000fe20003f05270 */
[----:B0-----:R-:W-:-:S06]  /*00c0*/  ULEA UR4, UR5, UR4, 0x18 ;  /* 0x0000000405047291 */ /* 0x001fcc000f8ec0ff */
[----:B------:R-:W-:Y:S02]  /*00d0*/  LEA R5, R0, UR4, 0x2 ;  /* 0x0000000400057c11 */ /* 0x000fe4000f8e10ff */
[----:B--2---:R-:W-:-:S05]  /*00e0*/  I2FP.F32.S32 R0, R2 ;  /* 0x0000000200007245 */ /* 0x004fca0000201400 */
[----:B------:R0:W-:Y:S01]  /*00f0*/  STS [R5], R0 ;  /* 0x0000000005007388 */ /* 0x0001e20000000800 */
[----:B------:R-:W-:Y:S06]  /*0100*/  BAR.SYNC.DEFER_BLOCKING 0x0 ;  /* 0x0000000000007b1d */ /* 0x000fec0000010000 */
[----:B------:R-:W-:Y:S05]  /*0110*/  @!P1 BRA `(.L_x_0) ;  /* 0x0000000000149947 */ /* 0x000fea0003800000 */
[----:B------:R-:W-:-:S05]  /*0120*/  UMOV UR5, 0x1 ;  /* 0x0000000100057882 */ /* 0x000fca0000000000 */
.L_x_1:
[----:B------:R-:W-:Y:S01]  /*0130*/  USHF.L.U32 UR5, UR5, 0x1, URZ ;  /* 0x0000000105057899 */ /* 0x000fe200080006ff */
[----:B------:R-:W-:Y:S05]  /*0140*/  BAR.SYNC.DEFER_BLOCKING 0x0 ;  /* 0x0000000000007b1d */ /* 0x000fea0000010000 */
[----:B------:R-:W-:-:S13]  /*0150*/  ISETP.LE.U32.AND P1, PT, R7, UR5, PT ;  /* 0x0000000507007c0c */ /* 0x000fda000bf23070 */
[----:B------:R-:W-:Y:S05]  /*0160*/  @!P1 BRA `(.L_x_1) ;  /* 0xfffffffc00f09947 */ /* 0x000fea000383ffff */
.L_x_0:
[----:B------:R-:W-:Y:S05]  /*0170*/  @P0 EXIT ;  /* 0x000000000000094d */ /* 0x000fea0003800000 */
[----:B0-----:R-:W0:Y:S01]  /*0180*/  LDS R0, [UR4] ;  /* 0x00000004ff007984 */ /* 0x001e220008000800 */
[----:B------:R-:W1:Y:S02]  /*0190*/  LDC.64 R2, c[0x0][0x388] ;  /* 0x0000e200ff027b82 */ /* 0x000e640000000a00 */
[----:B-1----:R-:W-:Y:S01]  /*01a0*/  IMAD.WIDE.U32 R2, R7, 0x4, R2 ;  /* 0x0000000407027825 */ /* 0x002fe200078e0002 */
[----:B0-----:R-:W0:Y:S04]  /*01b0*/  F2I.TRUNC.NTZ R5, R0 ;  /* 0x0000000000057305 */ /* 0x001e28000020f100 */
[----:B0-----:R-:W-:Y:S01]  /*01c0*/  STG.E desc[UR6][R2.64], R5 ;  /* 0x0000000502007986 */ /* 0x001fe2000c101906 */
[----:B------:R-:W-:Y:S05]  /*01d0*/  EXIT ;  /* 0x000000000000794d */ /* 0x000fea0003800000 */
.L_x_2:
[----:B------:R-:W-:-:S00]  /*01e0*/  BRA `(.L_x_2) ;  /* 0xfffffffc00fc7947 */ /* 0x000fc0000383ffff */
[----:B------:R-:W-:-:S00]  /*01f0*/  NOP ;  /* 0x0000000000007918 */ /* 0x000fc00000000000 */
        /* <DEDUP_REMOVED lines=8> */
.L_x_3:


//--------------------- .nv.shared._Z9reduce_v1ILi256EEvPKiPim --------------------------
	.section	.nv.shared._Z9reduce_v1ILi256EEvPKiPim,"aw",@nobits
	.sectionflags	@""
	.align	4
.nv.shared._Z9reduce_v1ILi256EEvPKiPim:
	.zero		2048


//--------------------- .nv.shared.reserved.0     --------------------------
	.section	.nv.shared.reserved.0,"aw",@nobits
	.weak		__nv_reservedSMEM_offset_0_alias
	.size		__nv_reservedSMEM_offset_0_alias, 0, 64
	.other		__nv_reservedSMEM_offset_0_alias,@"STO_CUDA_RESERVED_SHARED STV_DEFAULT"
__nv_reservedSMEM_offset_0_alias:
	.zero		0
	.zero		64


//--------------------- .nv.constant0._Z9reduce_v1ILi256EEvPKiPim --------------------------
	.section	.nv.constant0._Z9reduce_v1ILi256EEvPKiPim,"a",@progbits
	.sectionflags	@""
	.align	4
.nv.constant0._Z9reduce_v1ILi256EEvPKiPim:
	.zero		920


//--------------------- SYMBOLS --------------------------

	.type		.nv.reservedSmem.offset0,@object
	.size		.nv.reservedSmem.offset0,0x4
	.type		.nv.reservedSmem.cap,@object
	.size		.nv.reservedSmem.cap,0x4
